//
// Generated by NVIDIA NVVM Compiler
//
// Compiler Build ID: CL-36424714
// Cuda compilation tools, release 13.0, V13.0.88
// Based on NVVM 20.0.0
//

.version 9.0
.target sm_100
.address_size 64

	// .globl	_Z11GPUFunctionv
.extern .func  (.param .b32 func_retval0) vprintf
(
	.param .b64 vprintf_param_0,
	.param .b64 vprintf_param_1
)
;
.global .align 1 .b8 $str[57] = {69, 115, 116, 97, 32, 102, 117, 110, 195, 167, 195, 163, 111, 32, 101, 115, 116, 195, 161, 32, 100, 101, 102, 105, 110, 105, 100, 97, 32, 112, 97, 114, 97, 32, 115, 101, 114, 32, 101, 120, 101, 99, 117, 116, 97, 100, 97, 32, 110, 97, 32, 71, 80, 85, 46, 10};

.visible .entry _Z11GPUFunctionv()
{
	.reg .b32 	%r<3>;
	.reg .b64 	%rd<3>;

	mov.u64 	%rd1, $str;
	cvta.global.u64 	%rd2, %rd1;
	{ // callseq 0, 0
	.param .b64 param0;
	st.param.b64 	[param0], %rd2;
	.param .b64 param1;
	st.param.b64 	[param1], 0;
	.param .b32 retval0;
	call.uni (retval0), 
	vprintf, 
	(
	param0, 
	param1
	);
	ld.param.b32 	%r1, [retval0];
	} // callseq 0
	ret;

}


// ===== COMPILED SASS (sm_100) =====

	.target	sm_100

	.elftype	@"ET_EXEC"


//--------------------- .note.nv.tkinfo           --------------------------
	.section	.note.nv.tkinfo,"",@"SHT_NOTE"
	.sectionflags	@"SHF_NOTE_NV_TKINFO"
	.tkinfo
        /*0018*/ 	.word	0x00000002
        /*0030*/ 	.string	""
        /*0030*/ 	.string	"ptxas"
        /*0030*/ 	.string	"Cuda compilation tools, release 13.0, V13.0.88"
        /*0030*/ 	.string	"Build cuda_13.0.r13.0/compiler.36424714_0"
        /*0030*/ 	.string	"-arch sm_100 -m 64 "



//--------------------- .note.nv.cuinfo           --------------------------
	.section	.note.nv.cuinfo,"",@"SHT_NOTE"
	.sectionflags	@"SHF_NOTE_NV_CUINFO"
        /*0018*/ 	.short	0x0002
        /*001a*/ 	.short	0x0064
        /*001c*/ 	.short	0x0082
	.zero		2


//--------------------- .nv.info                  --------------------------
	.section	.nv.info,"",@"SHT_CUDA_INFO"
	.align	4


	//----- nvinfo : EIATTR_REGCOUNT
	.align		4
        /*0000*/ 	.byte	0x04, 0x2f
        /*0002*/ 	.short	(.L_2 - .L_1)
	.align		4
.L_1:
        /*0004*/ 	.word	index@(_Z11GPUFunctionv)
        /*0008*/ 	.word	0x00000018


	//----- nvinfo : EIATTR_FRAME_SIZE
	.align		4
.L_2:
        /*000c*/ 	.byte	0x04, 0x11
        /*000e*/ 	.short	(.L_4 - .L_3)
	.align		4
.L_3:
        /*0010*/ 	.word	index@(_Z11GPUFunctionv)
        /*0014*/ 	.word	0x00000000


	//----- nvinfo : EIATTR_MIN_STACK_SIZE
	.align		4
.L_4:
        /*0018*/ 	.byte	0x04, 0x12
        /*001a*/ 	.short	(.L_6 - .L_5)
	.align		4
.L_5:
        /*001c*/ 	.word	index@(_Z11GPUFunctionv)
        /*0020*/ 	.word	0x00000000
.L_6:


//--------------------- .nv.compat                --------------------------
	.section	.nv.compat,"",@"SHT_CUDA_COMPAT_INFO"
	.align	4
        /*0000*/ 	.byte	0x02, 0x09, 0x00, 0x00, 0x02, 0x02, 0x01, 0x00, 0x02, 0x05, 0x05, 0x00, 0x03, 0x07, 0x01, 0x01
        /*0010*/ 	.byte	0x02, 0x03, 0x00, 0x00, 0x02, 0x06, 0x01, 0x00, 0x04, 0x0b, 0x08, 0x00, 0x09, 0x00, 0x00, 0x00
        /*0020*/ 	.byte	0x00, 0x00, 0x00, 0x00


//--------------------- .nv.info._Z11GPUFunctionv --------------------------
	.section	.nv.info._Z11GPUFunctionv,"",@"SHT_CUDA_INFO"
	.sectionflags	@""
	.align	4


	//----- nvinfo : EIATTR_CUDA_API_VERSION
	.align		4
        /*0000*/ 	.byte	0x04, 0x37
        /*0002*/ 	.short	(.L_8 - .L_7)
.L_7:
        /*0004*/ 	.word	0x00000082


	//----- nvinfo : EIATTR_SPARSE_MMA_MASK
	.align		4
.L_8:
        /*0008*/ 	.byte	0x03, 0x50
        /*000a*/ 	.short	0x0000


	//----- nvinfo : EIATTR_MAXREG_COUNT
	.align		4
        /*000c*/ 	.byte	0x03, 0x1b
        /*000e*/ 	.short	0x00ff


	//----- nvinfo : EIATTR_EXTERNS
	.align		4
        /*0010*/ 	.byte	0x04, 0x0f
        /*0012*/ 	.short	(.L_10 - .L_9)


	//   ....[0]....
	.align		4
.L_9:
        /*0014*/ 	.word	index@(vprintf)


	//----- nvinfo : EIATTR_MERCURY_ISA_VERSION
	.align		4
.L_10:
        /*0018*/ 	.byte	0x03, 0x5f
        /*001a*/ 	.short	0x0101


	//----- nvinfo : EIATTR_VRC_CTA_INIT_COUNT
	.align		4
        /*001c*/ 	.byte	0x02, 0x4a
	.zero		1
	.zero		1


	//----- nvinfo : EIATTR_SYSCALL_OFFSETS
	.align		4
        /*0020*/ 	.byte	0x04, 0x46
        /*0022*/ 	.short	(.L_12 - .L_11)


	//   ....[0]....
.L_11:
        /*0024*/ 	.word	0x00000080


	//----- nvinfo : EIATTR_EXIT_INSTR_OFFSETS
	.align		4
.L_12:
        /*0028*/ 	.byte	0x04, 0x1c
        /*002a*/ 	.short	(.L_14 - .L_13)


	//   ....[0]....
.L_13:
        /*002c*/ 	.word	0x00000090


	//----- nvinfo : EIATTR_SW_WAR
	.align		4
.L_14:
        /*0030*/ 	.byte	0x04, 0x36
        /*0032*/ 	.short	(.L_16 - .L_15)
.L_15:
        /*0034*/ 	.word	0x00000008
.L_16:


//--------------------- .nv.callgraph             --------------------------
	.section	.nv.callgraph,"",@"SHT_CUDA_CALLGRAPH"
	.align	4
	.sectionentsize	8
	.align		4
        /*0000*/ 	.word	0x00000000
	.align		4
        /*0004*/ 	.word	0xffffffff
	.align		4
        /*0008*/ 	.word	index@(_Z11GPUFunctionv)
	.align		4
        /*000c*/ 	.word	index@(vprintf)
	.align		4
        /*0010*/ 	.word	0x00000000
	.align		4
        /*0014*/ 	.word	0xfffffffe
	.align		4
        /*0018*/ 	.word	0x00000000
	.align		4
        /*001c*/ 	.word	0xfffffffd
	.align		4
        /*0020*/ 	.word	0x00000000
	.align		4
        /*0024*/ 	.word	0xfffffffc


//--------------------- .nv.constant4             --------------------------
	.section	.nv.constant4,"a",@progbits
	.align	8
	.align		8
.nv.constant4:
        /*0000*/ 	.dword	vprintf
	.align		8
        /*0008*/ 	.dword	$str


//--------------------- .text._Z11GPUFunctionv    --------------------------
	.section	.text._Z11GPUFunctionv,"ax",@progbits
	.align	128
        .global         _Z11GPUFunctionv
        .type           _Z11GPUFunctionv,@function
        .size           _Z11GPUFunctionv,(.L_x_2 - _Z11GPUFunctionv)
        .other          _Z11GPUFunctionv,@"STO_CUDA_ENTRY STV_DEFAULT"
_Z11GPUFunctionv:
.text._Z11GPUFunctionv:
[----:B------:R-:W0:Y:S01]  /*0000*/  LDC R1, c[0x0][0x37c] ;  /* 0x0000df00ff017b82 */ /* 0x000e220000000800 */
[----:B------:R-:W-:Y:S01]  /*0010*/  MOV R0, 0x0 ;  /* 0x0000000000007802 */ /* 0x000fe20000000f00 */
[----:B------:R-:W1:Y:S01]  /*0020*/  LDCU.64 UR4, c[0x4][0x8] ;  /* 0x01000100ff0477ac */ /* 0x000e620008000a00 */
[----:B------:R-:W-:-:S05]  /*0030*/  CS2R R6, SRZ ;  /* 0x0000000000067805 */ /* 0x000fca000001ff00 */
[----:B------:R2:W3:Y:S01]  /*0040*/  LDC.64 R2, c[0x4][R0] ;  /* 0x0100000000027b82 */ /* 0x0004e20000000a00 */
[----:B-1----:R-:W-:Y:S02]  /*0050*/  IMAD.U32 R4, RZ, RZ, UR4 ;  /* 0x00000004ff047e24 */ /* 0x002fe4000f8e00ff */
[----:B--2---:R-:W-:-:S07]  /*0060*/  IMAD.U32 R5, RZ, RZ, UR5 ;  /* 0x00000005ff057e24 */ /* 0x004fce000f8e00ff */
[----:B------:R-:W-:-:S07]  /*0070*/  LEPC R20, `(.L_x_0) ;  /* 0x000000001014794e */ /* 0x000fce0000000000 */
[----:B0--3--:R-:W-:Y:S05]  /*0080*/  CALL.ABS.NOINC R2 ;  /* 0x0000000002007343 */ /* 0x009fea0003c00000 */
.L_x_0:
[----:B------:R-:W-:Y:S05]  /*0090*/  EXIT ;  /* 0x000000000000794d */ /* 0x000fea0003800000 */
.L_x_1:
[----:B------:R-:W-:-:S00]  /*00a0*/  BRA `(.L_x_1) ;  /* 0xfffffffc00fc7947 */ /* 0x000fc0000383ffff */
[----:B------:R-:W-:-:S00]  /*00b0*/  NOP ;  /* 0x0000000000007918 */ /* 0x000fc00000000000 */
        /* <DEDUP_REMOVED lines=12> */
.L_x_2:


//--------------------- .nv.global.init           --------------------------
	.section	.nv.global.init,"aw",@progbits
.nv.global.init:
	.type		$str,@object
	.size		$str,(.L_0 - $str)
$str:
        /*0000*/ 	.byte	0x45, 0x73, 0x74, 0x61, 0x20, 0x66, 0x75, 0x6e, 0xc3, 0xa7, 0xc3, 0xa3, 0x6f, 0x20, 0x65, 0x73
        /*0010*/ 	.byte	0x74, 0xc3, 0xa1, 0x20, 0x64, 0x65, 0x66, 0x69, 0x6e, 0x69, 0x64, 0x61, 0x20, 0x70, 0x61, 0x72
        /*0020*/ 	.byte	0x61, 0x20, 0x73, 0x65, 0x72, 0x20, 0x65, 0x78, 0x65, 0x63, 0x75, 0x74, 0x61, 0x64, 0x61, 0x20
        /*0030*/ 	.byte	0x6e, 0x61, 0x20, 0x47, 0x50, 0x55, 0x2e, 0x0a, 0x00
.L_0:


//--------------------- .nv.shared.reserved.0     --------------------------
	.section	.nv.shared.reserved.0,"aw",@nobits
	.weak		__nv_reservedSMEM_offset_0_alias
	.size		__nv_reservedSMEM_offset_0_alias, 0, 64
	.other		__nv_reservedSMEM_offset_0_alias,@"STO_CUDA_RESERVED_SHARED STV_DEFAULT"
__nv_reservedSMEM_offset_0_alias:
	.zero		0
	.zero		64


//--------------------- .nv.constant0._Z11GPUFunctionv --------------------------
	.section	.nv.constant0._Z11GPUFunctionv,"a",@progbits
	.sectionflags	@""
	.align	4
.nv.constant0._Z11GPUFunctionv:
	.zero		896


//--------------------- SYMBOLS --------------------------

	.type		.nv.reservedSmem.offset0,@object
	.size		.nv.reservedSmem.offset0,0x4
	.type		vprintf,@function
